	.headerflags	@"EF_CUDA_TEXMODE_UNIFIED EF_CUDA_64BIT_ADDRESS EF_CUDA_SM86 EF_CUDA_VIRTUAL_SM(EF_CUDA_SM86)"
	.elftype	@"ET_EXEC"


//--------------------- .nv.info                  --------------------------
	.section	.nv.info,"",@"SHT_CUDA_INFO"
	.align	4


	//----- nvinfo : EIATTR_REGCOUNT
	.align		4
        /*0000*/ 	.byte	0x04, 0x2f
        /*0002*/ 	.short	(.L_1 - .L_0)
	.align		4
.L_0:
        /*0004*/ 	.word	index@(triton_poi_fused__to_copy_5)
        /*0008*/ 	.word	0x00000010


	//----- nvinfo : EIATTR_MIN_STACK_SIZE
	.align		4
.L_1:
        /*000c*/ 	.byte	0x04, 0x12
        /*000e*/ 	.short	(.L_3 - .L_2)
	.align		4
.L_2:
        /*0010*/ 	.word	index@(triton_poi_fused__to_copy_5)
        /*0014*/ 	.word	0x00000000


	//----- nvinfo : EIATTR_FRAME_SIZE
	.align		4
.L_3:
        /*0018*/ 	.byte	0x04, 0x11
        /*001a*/ 	.short	(.L_5 - .L_4)
	.align		4
.L_4:
        /*001c*/ 	.word	index@(triton_poi_fused__to_copy_5)
        /*0020*/ 	.word	0x00000000


	//----- nvinfo : EIATTR_MIN_STACK_SIZE
	.align		4
.L_5:
        /*0024*/ 	.byte	0x04, 0x12
        /*0026*/ 	.short	(.L_7 - .L_6)
	.align		4
.L_6:
        /*0028*/ 	.word	index@(triton_poi_fused__to_copy_5)
        /*002c*/ 	.word	0x00000000
.L_7:


//--------------------- .nv.info.triton_poi_fused__to_copy_5 --------------------------
	.section	.nv.info.triton_poi_fused__to_copy_5,"",@"SHT_CUDA_INFO"
	.sectionflags	@""
	.align	4


	//----- nvinfo : EIATTR_CUDA_API_VERSION
	.align		4
        /*0000*/ 	.byte	0x04, 0x37
        /*0002*/ 	.short	(.L_9 - .L_8)
.L_8:
        /*0004*/ 	.word	0x0000007c


	//----- nvinfo : EIATTR_SW2861232_WAR
	.align		4
.L_9:
        /*0008*/ 	.byte	0x01, 0x35
	.zero		2


	//----- nvinfo : EIATTR_PARAM_CBANK
	.align		4
        /*000c*/ 	.byte	0x04, 0x0a
        /*000e*/ 	.short	(.L_11 - .L_10)
	.align		4
.L_10:
        /*0010*/ 	.word	index@(.nv.constant0.triton_poi_fused__to_copy_5)
        /*0014*/ 	.short	0x0160
        /*0016*/ 	.short	0x0020


	//----- nvinfo : EIATTR_CBANK_PARAM_SIZE
	.align		4
.L_11:
        /*0018*/ 	.byte	0x03, 0x19
        /*001a*/ 	.short	0x0020


	//----- nvinfo : EIATTR_KPARAM_INFO
	.align		4
        /*001c*/ 	.byte	0x04, 0x17
        /*001e*/ 	.short	(.L_13 - .L_12)
.L_12:
        /*0020*/ 	.word	0x00000000
        /*0024*/ 	.short	0x0003
        /*0026*/ 	.short	0x0018
        /*0028*/ 	.byte	0x00, 0xf4, 0x21, 0x00


	//----- nvinfo : EIATTR_KPARAM_INFO
	.align		4
.L_13:
        /*002c*/ 	.byte	0x04, 0x17
        /*002e*/ 	.short	(.L_15 - .L_14)
.L_14:
        /*0030*/ 	.word	0x00000000
        /*0034*/ 	.short	0x0002
        /*0036*/ 	.short	0x0010
        /*0038*/ 	.byte	0x00, 0xf0, 0x11, 0x00


	//----- nvinfo : EIATTR_KPARAM_INFO
	.align		4
.L_15:
        /*003c*/ 	.byte	0x04, 0x17
        /*003e*/ 	.short	(.L_17 - .L_16)
.L_16:
        /*0040*/ 	.word	0x00000000
        /*0044*/ 	.short	0x0001
        /*0046*/ 	.short	0x0008
        /*0048*/ 	.byte	0x00, 0xf4, 0x21, 0x00


	//----- nvinfo : EIATTR_KPARAM_INFO
	.align		4
.L_17:
        /*004c*/ 	.byte	0x04, 0x17
        /*004e*/ 	.short	(.L_19 - .L_18)
.L_18:
        /*0050*/ 	.word	0x00000000
        /*0054*/ 	.short	0x0000
        /*0056*/ 	.short	0x0000
        /*0058*/ 	.byte	0x00, 0xf4, 0x21, 0x00


	//----- nvinfo : EIATTR_MAXREG_COUNT
	.align		4
.L_19:
        /*005c*/ 	.byte	0x03, 0x1b
        /*005e*/ 	.short	0x00ff


	//----- nvinfo : EIATTR_EXIT_INSTR_OFFSETS
	.align		4
        /*0060*/ 	.byte	0x04, 0x1c
        /*0062*/ 	.short	(.L_21 - .L_20)


	//   ....[0]....
.L_20:
        /*0064*/ 	.word	0x00000540


	//----- nvinfo : EIATTR_REQNTID
	.align		4
.L_21:
        /*0068*/ 	.byte	0x04, 0x10
        /*006a*/ 	.short	(.L_23 - .L_22)
.L_22:
        /*006c*/ 	.word	0x00000100
        /*0070*/ 	.word	0x00000001
        /*0074*/ 	.word	0x00000001
.L_23:


//--------------------- .nv.callgraph             --------------------------
	.section	.nv.callgraph,"",@"SHT_CUDA_CALLGRAPH"
	.align	4
	.sectionentsize	8
	.align		4
        /*0000*/ 	.word	0x00000000
	.align		4
        /*0004*/ 	.word	0xffffffff
	.align		4
        /*0008*/ 	.word	0x00000000
	.align		4
        /*000c*/ 	.word	0xfffffffe
	.align		4
        /*0010*/ 	.word	0x00000000
	.align		4
        /*0014*/ 	.word	0xfffffffd
	.align		4
        /*0018*/ 	.word	0x00000000
	.align		4
        /*001c*/ 	.word	0xfffffffc


//--------------------- .nv.rel.action            --------------------------
	.section	.nv.rel.action,"",@"SHT_CUDA_RELOCINFO"
	.align	8
	.sectionentsize	8
        /*0000*/ 	.byte	0x73, 0x00, 0x00, 0x00, 0x00, 0x00, 0x00, 0x00, 0x00, 0x00, 0x00, 0x11, 0x25, 0x00, 0x05, 0x36


//--------------------- .nv.constant0.triton_poi_fused__to_copy_5 --------------------------
	.section	.nv.constant0.triton_poi_fused__to_copy_5,"a",@progbits
	.sectionflags	@""
	.align	4
.nv.constant0.triton_poi_fused__to_copy_5:
	.zero		384


//--------------------- .text.triton_poi_fused__to_copy_5 --------------------------
	.section	.text.triton_poi_fused__to_copy_5,"ax",@progbits
	.sectioninfo	@"SHI_REGISTERS=16"
	.align	128
        .global         triton_poi_fused__to_copy_5
        .type           triton_poi_fused__to_copy_5,@function
        .size           triton_poi_fused__to_copy_5,(.L_x_1 - triton_poi_fused__to_copy_5)
        .other          triton_poi_fused__to_copy_5,@"STO_CUDA_ENTRY STV_DEFAULT"
triton_poi_fused__to_copy_5:
.text.triton_poi_fused__to_copy_5:
[----:B------:R-:W-:Y:S02]  /*0000*/  IMAD.MOV.U32 R1, RZ, RZ, c[0x0][0x28] ;  /* 0x00000a00ff017624 */ /* 0x000fe400078e00ff */
[----:B------:R-:W0:Y:S01]  /*0010*/  S2R R0, SR_TID.X ;  /* 0x0000000000007919 */ /* 0x000e220000002100 */
[----:B------:R-:W-:-:S03]  /*0020*/  ULDC.64 UR4, c[0x0][0x118] ;  /* 0x0000460000047ab9 */ /* 0x000fc60000000a00 */
[----:B------:R-:W1:Y:S01]  /*0030*/  S2R R3, SR_CTAID.X ;  /* 0x0000000000037919 */ /* 0x000e620000002500 */
[----:B0-----:R-:W-:-:S05]  /*0040*/  IMAD.SHL.U32 R0, R0, 0x2, RZ ;  /* 0x0000000200007824 */ /* 0x001fca00078e00ff */
[----:B------:R-:W-:-:S05]  /*0050*/  LOP3.LUT R0, R0, 0x1fe, RZ, 0xc0, !PT ;  /* 0x000001fe00007812 */ /* 0x000fca00078ec0ff */
[----:B-1----:R-:W-:-:S04]  /*0060*/  IMAD R0, R3, 0x200, R0 ;  /* 0x0000020003007824 */ /* 0x002fc800078e0200 */
[C---:B------:R-:W-:Y:S01]  /*0070*/  IMAD.HI R3, R0.reuse, 0x2aaaaaab, RZ ;  /* 0x2aaaaaab00037827 */ /* 0x040fe200078e02ff */
[----:B------:R-:W-:-:S04]  /*0080*/  IADD3 R5, R0, 0x1, RZ ;  /* 0x0000000100057810 */ /* 0x000fc80007ffe0ff */
[----:B------:R-:W-:Y:S01]  /*0090*/  SHF.R.U32.HI R2, RZ, 0x1f, R3 ;  /* 0x0000001fff027819 */ /* 0x000fe20000011603 */
[----:B------:R-:W-:-:S03]  /*00a0*/  IMAD.HI R4, R5, 0x2aaaaaab, RZ ;  /* 0x2aaaaaab05047827 */ /* 0x000fc600078e02ff */
[-C--:B------:R-:W-:Y:S02]  /*00b0*/  LEA.HI.SX32 R7, R3, R2.reuse, 0x1d ;  /* 0x0000000203077211 */ /* 0x080fe400078feaff */
[----:B------:R-:W-:Y:S02]  /*00c0*/  SHF.R.U32.HI R9, RZ, 0x1f, R4 ;  /* 0x0000001fff097819 */ /* 0x000fe40000011604 */
[----:B------:R-:W-:Y:S02]  /*00d0*/  SHF.R.S32.HI R8, RZ, 0x1f, R7 ;  /* 0x0000001fff087819 */ /* 0x000fe40000011407 */
[----:B------:R-:W-:Y:S01]  /*00e0*/  LEA.HI R6, R4, R9, RZ, 0x1d ;  /* 0x0000000904067211 */ /* 0x000fe200078fe8ff */
[----:B------:R-:W-:Y:S01]  /*00f0*/  IMAD R4, R7, -0x30, R0 ;  /* 0xffffffd007047824 */ /* 0x000fe200078e0200 */
[----:B------:R-:W-:Y:S02]  /*0100*/  LEA.HI R8, R8, R7, RZ, 0xc ;  /* 0x0000000708087211 */ /* 0x000fe400078f60ff */
[----:B------:R-:W-:Y:S01]  /*0110*/  LEA.HI R3, R3, R2, RZ, 0x11 ;  /* 0x0000000203037211 */ /* 0x000fe200078f88ff */
[----:B------:R-:W-:Y:S01]  /*0120*/  IMAD R5, R6, -0x30, R5 ;  /* 0xffffffd006057824 */ /* 0x000fe200078e0205 */
[----:B------:R-:W-:-:S02]  /*0130*/  LOP3.LUT R8, R8, 0xfffff000, RZ, 0xc0, !PT ;  /* 0xfffff00008087812 */ /* 0x000fc400078ec0ff */
[----:B------:R-:W-:Y:S02]  /*0140*/  PRMT R6, R4, 0x8880, RZ ;  /* 0x0000888004067816 */ /* 0x000fe400000000ff */
[----:B------:R-:W-:Y:S01]  /*0150*/  PRMT R9, R5, 0x8880, RZ ;  /* 0x0000888005097816 */ /* 0x000fe200000000ff */
[----:B------:R-:W-:Y:S02]  /*0160*/  IMAD.IADD R8, R7, 0x1, -R8 ;  /* 0x0000000107087824 */ /* 0x000fe400078e0a08 */
[----:B------:R-:W-:Y:S02]  /*0170*/  IMAD R7, R6, 0x2b, RZ ;  /* 0x0000002b06077824 */ /* 0x000fe400078e02ff */
[----:B------:R-:W-:Y:S01]  /*0180*/  IMAD R9, R9, 0x2b, RZ ;  /* 0x0000002b09097824 */ /* 0x000fe200078e02ff */
[----:B------:R-:W-:Y:S02]  /*0190*/  PRMT R10, R8, 0x9910, RZ ;  /* 0x00009910080a7816 */ /* 0x000fe400000000ff */
[----:B------:R-:W-:-:S02]  /*01a0*/  PRMT R12, R7, 0x9910, RZ ;  /* 0x00009910070c7816 */ /* 0x000fc400000000ff */
[----:B------:R-:W-:Y:S01]  /*01b0*/  PRMT R13, R9, 0x9910, RZ ;  /* 0x00009910090d7816 */ /* 0x000fe200000000ff */
[----:B------:R-:W-:Y:S01]  /*01c0*/  IMAD.MOV.U32 R6, RZ, RZ, R10 ;  /* 0x000000ffff067224 */ /* 0x000fe200078e000a */
[----:B------:R-:W-:-:S04]  /*01d0*/  LOP3.LUT R10, R7, 0xffff, RZ, 0xc0, !PT ;  /* 0x0000ffff070a7812 */ /* 0x000fc800078ec0ff */
[----:B------:R-:W-:Y:S02]  /*01e0*/  SHF.R.S32.HI R6, RZ, 0xf, R6 ;  /* 0x0000000fff067819 */ /* 0x000fe40000011406 */
[----:B------:R-:W-:Y:S02]  /*01f0*/  SHF.R.U32.HI R7, RZ, 0xf, R10 ;  /* 0x0000000fff077819 */ /* 0x000fe4000001160a */
[----:B------:R-:W-:Y:S01]  /*0200*/  LOP3.LUT R11, R6, 0xffff, RZ, 0xc0, !PT ;  /* 0x0000ffff060b7812 */ /* 0x000fe200078ec0ff */
[----:B------:R-:W-:Y:S01]  /*0210*/  IMAD.MOV.U32 R6, RZ, RZ, R12 ;  /* 0x000000ffff067224 */ /* 0x000fe200078e000c */
[----:B------:R-:W-:Y:S02]  /*0220*/  LOP3.LUT R10, R9, 0xffff, RZ, 0xc0, !PT ;  /* 0x0000ffff090a7812 */ /* 0x000fe400078ec0ff */
[----:B------:R-:W-:Y:S01]  /*0230*/  LEA.HI R9, R11, R8, RZ, 0x16 ;  /* 0x000000080b097211 */ /* 0x000fe200078fb0ff */
[----:B------:R-:W-:Y:S01]  /*0240*/  IMAD.MOV.U32 R11, RZ, RZ, R13 ;  /* 0x000000ffff0b7224 */ /* 0x000fe200078e000d */
[----:B------:R-:W-:-:S02]  /*0250*/  SHF.R.U32.HI R10, RZ, 0xf, R10 ;  /* 0x0000000fff0a7819 */ /* 0x000fc4000001160a */
[----:B------:R-:W-:Y:S02]  /*0260*/  LEA.HI.SX32 R7, R6, R7, 0x17 ;  /* 0x0000000706077211 */ /* 0x000fe400078fbaff */
[----:B------:R-:W-:Y:S02]  /*0270*/  LOP3.LUT R6, R9, 0x3fc0, RZ, 0xc0, !PT ;  /* 0x00003fc009067812 */ /* 0x000fe400078ec0ff */
[----:B------:R-:W-:Y:S02]  /*0280*/  LEA.HI.SX32 R10, R11, R10, 0x17 ;  /* 0x0000000a0b0a7211 */ /* 0x000fe400078fbaff */
[----:B------:R-:W-:Y:S01]  /*0290*/  PRMT R7, R7, 0x9910, RZ ;  /* 0x0000991007077816 */ /* 0x000fe200000000ff */
[----:B------:R-:W-:Y:S01]  /*02a0*/  IMAD.MOV R11, RZ, RZ, -R6 ;  /* 0x000000ffff0b7224 */ /* 0x000fe200078e0a06 */
[----:B------:R-:W-:-:S03]  /*02b0*/  PRMT R10, R10, 0x9910, RZ ;  /* 0x000099100a0a7816 */ /* 0x000fc600000000ff */
[----:B------:R-:W-:Y:S01]  /*02c0*/  IMAD.MOV.U32 R6, RZ, RZ, R7 ;  /* 0x000000ffff067224 */ /* 0x000fe200078e0007 */
[----:B------:R-:W-:Y:S01]  /*02d0*/  PRMT R11, R11, 0x7710, RZ ;  /* 0x000077100b0b7816 */ /* 0x000fe200000000ff */
[----:B------:R-:W-:Y:S02]  /*02e0*/  IMAD.MOV.U32 R7, RZ, RZ, R10 ;  /* 0x000000ffff077224 */ /* 0x000fe400078e000a */
[----:B------:R-:W-:Y:S02]  /*02f0*/  IMAD R10, R6, 0xc, RZ ;  /* 0x0000000c060a7824 */ /* 0x000fe400078e02ff */
[----:B------:R-:W-:Y:S02]  /*0300*/  IMAD.IADD R8, R8, 0x1, R11 ;  /* 0x0000000108087824 */ /* 0x000fe400078e020b */
[----:B------:R-:W-:Y:S02]  /*0310*/  IMAD R11, R7, 0xc, RZ ;  /* 0x0000000c070b7824 */ /* 0x000fe400078e02ff */
[----:B------:R-:W-:Y:S01]  /*0320*/  IMAD.MOV R10, RZ, RZ, -R10 ;  /* 0x000000ffff0a7224 */ /* 0x000fe200078e0a0a */
[----:B------:R-:W-:Y:S01]  /*0330*/  PRMT R8, R8, 0x9910, RZ ;  /* 0x0000991008087816 */ /* 0x000fe200000000ff */
[----:B------:R-:W-:-:S03]  /*0340*/  IMAD.MOV R12, RZ, RZ, -R11 ;  /* 0x000000ffff0c7224 */ /* 0x000fc600078e0a0b */
[----:B------:R-:W-:Y:S01]  /*0350*/  PRMT R11, R10, 0x7710, RZ ;  /* 0x000077100a0b7816 */ /* 0x000fe200000000ff */
[----:B------:R-:W-:Y:S01]  /*0360*/  IMAD R8, R8, 0xc, RZ ;  /* 0x0000000c08087824 */ /* 0x000fe200078e02ff */
[----:B------:R-:W-:-:S03]  /*0370*/  PRMT R10, R12, 0x7710, RZ ;  /* 0x000077100c0a7816 */ /* 0x000fc600000000ff */
[----:B------:R-:W-:Y:S01]  /*0380*/  IMAD.IADD R4, R4, 0x1, R11 ;  /* 0x0000000104047824 */ /* 0x000fe200078e020b */
[----:B------:R-:W-:Y:S01]  /*0390*/  PRMT R2, R8, 0x9910, RZ ;  /* 0x0000991008027816 */ /* 0x000fe200000000ff */
[----:B------:R-:W-:Y:S01]  /*03a0*/  IMAD.IADD R5, R5, 0x1, R10 ;  /* 0x0000000105057824 */ /* 0x000fe200078e020a */
[----:B------:R-:W-:Y:S02]  /*03b0*/  PRMT R8, R9, 0x9910, RZ ;  /* 0x0000991009087816 */ /* 0x000fe400000000ff */
[----:B------:R-:W-:Y:S02]  /*03c0*/  LOP3.LUT R4, R4, 0xffff, RZ, 0xc0, !PT ;  /* 0x0000ffff04047812 */ /* 0x000fe400078ec0ff */
[----:B------:R-:W-:Y:S02]  /*03d0*/  LOP3.LUT R5, R5, 0xffff, RZ, 0xc0, !PT ;  /* 0x0000ffff05057812 */ /* 0x000fe400078ec0ff */
[----:B------:R-:W-:Y:S02]  /*03e0*/  PRMT R4, R4, 0x8880, RZ ;  /* 0x0000888004047816 */ /* 0x000fe400000000ff */
[----:B------:R-:W-:Y:S01]  /*03f0*/  PRMT R9, R5, 0x8880, RZ ;  /* 0x0000888005097816 */ /* 0x000fe200000000ff */
[----:B------:R-:W-:Y:S01]  /*0400*/  IMAD R5, R3, 0x30000, R2 ;  /* 0x0003000003057824 */ /* 0x000fe200078e0202 */
[----:B------:R-:W-:Y:S01]  /*0410*/  SHF.R.S32.HI R2, RZ, 0x6, R8 ;  /* 0x00000006ff027819 */ /* 0x000fe20000011408 */
[----:B------:R-:W-:-:S02]  /*0420*/  IMAD.MOV.U32 R3, RZ, RZ, R4 ;  /* 0x000000ffff037224 */ /* 0x000fc400078e0004 */
[----:B------:R-:W-:Y:S01]  /*0430*/  IMAD.MOV.U32 R4, RZ, RZ, R9 ;  /* 0x000000ffff047224 */ /* 0x000fe200078e0009 */
[----:B------:R-:W-:Y:S01]  /*0440*/  PRMT R2, R2, 0x9910, RZ ;  /* 0x0000991002027816 */ /* 0x000fe200000000ff */
[--C-:B------:R-:W-:Y:S02]  /*0450*/  IMAD.IADD R3, R3, 0x1, R5.reuse ;  /* 0x0000000103037824 */ /* 0x100fe400078e0205 */
[----:B------:R-:W-:Y:S02]  /*0460*/  IMAD.IADD R4, R4, 0x1, R5 ;  /* 0x0000000104047824 */ /* 0x000fe400078e0205 */
[----:B------:R-:W-:Y:S02]  /*0470*/  IMAD R3, R6, 0x300, R3 ;  /* 0x0000030006037824 */ /* 0x000fe400078e0203 */
[----:B------:R-:W-:Y:S02]  /*0480*/  IMAD R4, R7, 0x300, R4 ;  /* 0x0000030007047824 */ /* 0x000fe400078e0204 */
[----:B------:R-:W-:-:S02]  /*0490*/  IMAD.MOV.U32 R5, RZ, RZ, 0x4 ;  /* 0x00000004ff057424 */ /* 0x000fc400078e00ff */
[C---:B------:R-:W-:Y:S02]  /*04a0*/  IMAD R3, R2.reuse, 0xc00, R3 ;  /* 0x00000c0002037824 */ /* 0x040fe400078e0203 */
[----:B------:R-:W-:Y:S02]  /*04b0*/  IMAD R4, R2, 0xc00, R4 ;  /* 0x00000c0002047824 */ /* 0x000fe400078e0204 */
[----:B------:R-:W-:-:S04]  /*04c0*/  IMAD.WIDE R2, R3, R5, c[0x0][0x160] ;  /* 0x0000580003027625 */ /* 0x000fc800078e0205 */
[----:B------:R-:W-:Y:S02]  /*04d0*/  IMAD.WIDE R4, R4, R5, c[0x0][0x160] ;  /* 0x0000580004047625 */ /* 0x000fe400078e0205 */
[----:B------:R-:W2:Y:S04]  /*04e0*/  LDG.E R2, [R2.64] ;  /* 0x0000000402027981 */ /* 0x000ea8000c1e1900 */
[----:B------:R-:W2:Y:S01]  /*04f0*/  LDG.E R5, [R4.64] ;  /* 0x0000000404057981 */ /* 0x000ea2000c1e1900 */
[----:B------:R-:W-:-:S04]  /*0500*/  IMAD.MOV.U32 R7, RZ, RZ, 0x2 ;  /* 0x00000002ff077424 */ /* 0x000fc800078e00ff */
[----:B------:R-:W-:Y:S01]  /*0510*/  IMAD.WIDE R6, R0, R7, c[0x0][0x168] ;  /* 0x00005a0000067625 */ /* 0x000fe200078e0207 */
[----:B--2---:R-:W-:-:S05]  /*0520*/  F2FP.BF16.PACK_AB R9, R5, R2 ;  /* 0x000000020509723e */ /* 0x004fca00000010ff */
[----:B------:R-:W-:Y:S01]  /*0530*/  STG.E [R6.64], R9 ;  /* 0x0000000906007986 */ /* 0x000fe2000c101904 */
[----:B------:R-:W-:Y:S05]  /*0540*/  EXIT ;  /* 0x000000000000794d */ /* 0x000fea0003800000 */
.L_x_0:
[----:B------:R-:W-:-:S00]  /*0550*/  BRA `(.L_x_0) ;  /* 0xfffffff000007947 */ /* 0x000fc0000383ffff */
[----:B------:R-:W-:-:S00]  /*0560*/  NOP ;  /* 0x0000000000007918 */ /* 0x000fc00000000000 */
        /* <DEDUP_REMOVED lines=9> */
.L_x_1:
